	.headerflags	@"EF_CUDA_TEXMODE_UNIFIED EF_CUDA_64BIT_ADDRESS EF_CUDA_ACCELERATORS EF_CUDA_SM90 EF_CUDA_VIRTUAL_SM(EF_CUDA_SM90)"
	.elftype	@"ET_EXEC"


//--------------------- .nv.info                  --------------------------
	.section	.nv.info,"",@"SHT_CUDA_INFO"
	.align	4


	//----- nvinfo : EIATTR_REGCOUNT
	.align		4
        /*0000*/ 	.byte	0x04, 0x2f
        /*0002*/ 	.short	(.L_2 - .L_1)
	.align		4
.L_1:
        /*0004*/ 	.word	index@(triton_poi_fused_softplus_15)
        /*0008*/ 	.word	0x0000000e


	//----- nvinfo : EIATTR_MIN_STACK_SIZE
	.align		4
.L_2:
        /*000c*/ 	.byte	0x04, 0x12
        /*000e*/ 	.short	(.L_4 - .L_3)
	.align		4
.L_3:
        /*0010*/ 	.word	index@(triton_poi_fused_softplus_15)
        /*0014*/ 	.word	0x00000000


	//----- nvinfo : EIATTR_FRAME_SIZE
	.align		4
.L_4:
        /*0018*/ 	.byte	0x04, 0x11
        /*001a*/ 	.short	(.L_6 - .L_5)
	.align		4
.L_5:
        /*001c*/ 	.word	index@(triton_poi_fused_softplus_15)
        /*0020*/ 	.word	0x00000000


	//----- nvinfo : EIATTR_MIN_STACK_SIZE
	.align		4
.L_6:
        /*0024*/ 	.byte	0x04, 0x12
        /*0026*/ 	.short	(.L_8 - .L_7)
	.align		4
.L_7:
        /*0028*/ 	.word	index@(triton_poi_fused_softplus_15)
        /*002c*/ 	.word	0x00000000
.L_8:


//--------------------- .nv.info.triton_poi_fused_softplus_15 --------------------------
	.section	.nv.info.triton_poi_fused_softplus_15,"",@"SHT_CUDA_INFO"
	.sectionflags	@""
	.align	4


	//----- nvinfo : EIATTR_CUDA_API_VERSION
	.align		4
        /*0000*/ 	.byte	0x04, 0x37
        /*0002*/ 	.short	(.L_10 - .L_9)
.L_9:
        /*0004*/ 	.word	0x0000007c


	//----- nvinfo : EIATTR_KPARAM_INFO
	.align		4
.L_10:
        /*0008*/ 	.byte	0x04, 0x17
        /*000a*/ 	.short	(.L_12 - .L_11)
.L_11:
        /*000c*/ 	.word	0x00000000
        /*0010*/ 	.short	0x0002
        /*0012*/ 	.short	0x0010
        /*0014*/ 	.byte	0x00, 0xf0, 0x11, 0x00


	//----- nvinfo : EIATTR_KPARAM_INFO
	.align		4
.L_12:
        /*0018*/ 	.byte	0x04, 0x17
        /*001a*/ 	.short	(.L_14 - .L_13)
.L_13:
        /*001c*/ 	.word	0x00000000
        /*0020*/ 	.short	0x0001
        /*0022*/ 	.short	0x0008
        /*0024*/ 	.byte	0x00, 0xf4, 0x21, 0x00


	//----- nvinfo : EIATTR_KPARAM_INFO
	.align		4
.L_14:
        /*0028*/ 	.byte	0x04, 0x17
        /*002a*/ 	.short	(.L_16 - .L_15)
.L_15:
        /*002c*/ 	.word	0x00000000
        /*0030*/ 	.short	0x0000
        /*0032*/ 	.short	0x0000
        /*0034*/ 	.byte	0x00, 0xf4, 0x21, 0x00


	//----- nvinfo : EIATTR_SPARSE_MMA_MASK
	.align		4
.L_16:
        /*0038*/ 	.byte	0x03, 0x50
        /*003a*/ 	.short	0x0000


	//----- nvinfo : EIATTR_MAXREG_COUNT
	.align		4
        /*003c*/ 	.byte	0x03, 0x1b
        /*003e*/ 	.short	0x00ff


	//----- nvinfo : EIATTR_EXIT_INSTR_OFFSETS
	.align		4
        /*0040*/ 	.byte	0x04, 0x1c
        /*0042*/ 	.short	(.L_18 - .L_17)


	//   ....[0]....
.L_17:
        /*0044*/ 	.word	0x000003a0


	//   ....[1]....
        /*0048*/ 	.word	0x000003c0


	//----- nvinfo : EIATTR_REQNTID
	.align		4
.L_18:
        /*004c*/ 	.byte	0x04, 0x10
        /*004e*/ 	.short	(.L_20 - .L_19)
.L_19:
        /*0050*/ 	.word	0x00000020
        /*0054*/ 	.word	0x00000001
        /*0058*/ 	.word	0x00000001


	//----- nvinfo : EIATTR_CRS_STACK_SIZE
	.align		4
.L_20:
        /*005c*/ 	.byte	0x04, 0x1e
        /*005e*/ 	.short	(.L_22 - .L_21)
.L_21:
        /*0060*/ 	.word	0x00000000


	//----- nvinfo : EIATTR_CBANK_PARAM_SIZE
	.align		4
.L_22:
        /*0064*/ 	.byte	0x03, 0x19
        /*0066*/ 	.short	0x0014


	//----- nvinfo : EIATTR_PARAM_CBANK
	.align		4
        /*0068*/ 	.byte	0x04, 0x0a
        /*006a*/ 	.short	(.L_24 - .L_23)
	.align		4
.L_23:
        /*006c*/ 	.word	index@(.nv.constant0.triton_poi_fused_softplus_15)
        /*0070*/ 	.short	0x0210
        /*0072*/ 	.short	0x0014


	//----- nvinfo : EIATTR_SW_WAR
	.align		4
.L_24:
        /*0074*/ 	.byte	0x04, 0x36
        /*0076*/ 	.short	(.L_26 - .L_25)
.L_25:
        /*0078*/ 	.word	0x00000008
.L_26:


//--------------------- .nv.callgraph             --------------------------
	.section	.nv.callgraph,"",@"SHT_CUDA_CALLGRAPH"
	.align	4
	.sectionentsize	8
	.align		4
        /*0000*/ 	.word	0x00000000
	.align		4
        /*0004*/ 	.word	0xffffffff
	.align		4
        /*0008*/ 	.word	0x00000000
	.align		4
        /*000c*/ 	.word	0xfffffffe
	.align		4
        /*0010*/ 	.word	0x00000000
	.align		4
        /*0014*/ 	.word	0xfffffffd
	.align		4
        /*0018*/ 	.word	0x00000000
	.align		4
        /*001c*/ 	.word	0xfffffffc


//--------------------- .nv.constant4             --------------------------
	.section	.nv.constant4,"a",@progbits
	.align	8
	.align		8
.nv.constant4:
        /*0000*/ 	.dword	_$_str


//--------------------- .text.triton_poi_fused_softplus_15 --------------------------
	.section	.text.triton_poi_fused_softplus_15,"ax",@progbits
	.align	128
        .global         triton_poi_fused_softplus_15
        .type           triton_poi_fused_softplus_15,@function
        .size           triton_poi_fused_softplus_15,(.L_x_5 - triton_poi_fused_softplus_15)
        .other          triton_poi_fused_softplus_15,@"STO_CUDA_ENTRY STV_DEFAULT"
triton_poi_fused_softplus_15:
.text.triton_poi_fused_softplus_15:
[----:B------:R-:W0:Y:S02]  /*0000*/  LDC R1, c[0x0][0x28] ;  /* 0x00000a00ff017b82 */ /* 0x000e240000000800 */
[----:B------:R-:W1:Y:S01]  /*0010*/  S2R R8, SR_TID.X ;  /* 0x0000000000087919 */ /* 0x000e620000002100 */
[----:B------:R-:W-:Y:S01]  /*0020*/  ULDC.64 UR4, c[0x0][0x208] ;  /* 0x0000820000047ab9 */ /* 0x000fe20000000a00 */
[----:B------:R-:W-:Y:S01]  /*0030*/  BSSY B0, `(.L_x_0) ;  /* 0x000000a000007945 */ /* 0x000fe20003800000 */
[----:B------:R-:W-:Y:S01]  /*0040*/  HFMA2.MMA R3, -RZ, RZ, 0, 0 ;  /* 0x00000000ff037435 */ /* 0x000fe200000001ff */
[----:B------:R-:W2:Y:S01]  /*0050*/  S2R R5, SR_CTAID.X ;  /* 0x0000000000057919 */ /* 0x000ea20000002500 */
[----:B-1----:R-:W-:-:S04]  /*0060*/  LOP3.LUT R0, R8, 0x7, RZ, 0xc0, !PT ;  /* 0x0000000708007812 */ /* 0x002fc800078ec0ff */
[----:B--2---:R-:W-:-:S04]  /*0070*/  LEA R5, R5, R0, 0x3 ;  /* 0x0000000005057211 */ /* 0x004fc800078e18ff */
[----:B------:R-:W-:-:S13]  /*0080*/  ISETP.GE.AND P0, PT, R5, 0x8, PT ;  /* 0x000000080500780c */ /* 0x000fda0003f06270 */
[----:B------:R-:W-:Y:S05]  /*0090*/  @P0 BRA `(.L_x_1) ;  /* 0x00000000000c0947 */ /* 0x000fea0003800000 */
[----:B------:R-:W1:Y:S02]  /*00a0*/  LDC.64 R2, c[0x0][0x210] ;  /* 0x00008400ff027b82 */ /* 0x000e640000000a00 */
[----:B-1----:R-:W-:-:S06]  /*00b0*/  IMAD.WIDE R2, R5, 0x4, R2 ;  /* 0x0000000405027825 */ /* 0x002fcc00078e0202 */
[----:B------:R1:W5:Y:S02]  /*00c0*/  LDG.E R3, desc[UR4][R2.64] ;  /* 0x0000000402037981 */ /* 0x000364000c1e1900 */
.L_x_1:
[----:B------:R-:W-:Y:S05]  /*00d0*/  BSYNC B0 ;  /* 0x0000000000007941 */ /* 0x000fea0003800000 */
.L_x_0:
[----:B-----5:R-:W-:Y:S01]  /*00e0*/  FMUL R0, R3, 1.4426950216293334961 ;  /* 0x3fb8aa3b03007820 */ /* 0x020fe20000400000 */
[----:B------:R-:W-:Y:S01]  /*00f0*/  MOV R9, 0x3e800000 ;  /* 0x3e80000000097802 */ /* 0x000fe20000000f00 */
[----:B------:R-:W-:Y:S01]  /*0100*/  HFMA2.MMA R11, -RZ, RZ, 1.3056640625, -1.8671875 ;  /* 0x3d39bf78ff0b7435 */ /* 0x000fe200000001ff */
[----:B------:R-:W-:Y:S02]  /*0110*/  BSSY B0, `(.L_x_2) ;  /* 0x0000023000007945 */ /* 0x000fe40003800000 */
[----:B------:R-:W-:-:S13]  /*0120*/  FSETP.GEU.AND P0, PT, R0, -126, PT ;  /* 0xc2fc00000000780b */ /* 0x000fda0003f0e000 */
[----:B------:R-:W-:-:S04]  /*0130*/  @!P0 FMUL R0, R0, 0.5 ;  /* 0x3f00000000008820 */ /* 0x000fc80000400000 */
[----:B-1----:R1:W2:Y:S02]  /*0140*/  MUFU.EX2 R2, R0 ;  /* 0x0000000000027308 */ /* 0x0022a40000000800 */
[----:B-1----:R-:W-:Y:S01]  /*0150*/  SHF.R.S32.HI R0, RZ, 0x1f, R5 ;  /* 0x0000001fff007819 */ /* 0x002fe20000011405 */
[----:B--2---:R-:W-:Y:S01]  /*0160*/  @!P0 FMUL R2, R2, R2 ;  /* 0x0000000202028220 */ /* 0x004fe20000400000 */
[----:B------:R-:W-:-:S03]  /*0170*/  LOP3.LUT P0, RZ, R8, 0x18, RZ, 0xc0, !PT ;  /* 0x0000001808ff7812 */ /* 0x000fc6000780c0ff */
[C---:B------:R-:W-:Y:S01]  /*0180*/  FADD.FTZ.RZ R4, R2.reuse, 1 ;  /* 0x3f80000002047421 */ /* 0x040fe2000001c000 */
[----:B------:R-:W-:Y:S02]  /*0190*/  ISETP.GE.U32.AND P1, PT, R2, 0x7f800000, PT ;  /* 0x7f8000000200780c */ /* 0x000fe40003f26070 */
[----:B------:R-:W-:Y:S01]  /*01a0*/  ISETP.LT.AND P0, PT, R5, 0x8, !P0 ;  /* 0x000000080500780c */ /* 0x000fe20004701270 */
[----:B------:R-:W-:-:S05]  /*01b0*/  VIADD R4, R4, 0xc0c00000 ;  /* 0xc0c0000004047836 */ /* 0x000fca0000000000 */
[----:B------:R-:W-:-:S04]  /*01c0*/  LOP3.LUT R7, R4, 0xff800000, RZ, 0xc0, !PT ;  /* 0xff80000004077812 */ /* 0x000fc800078ec0ff */
[----:B------:R-:W-:Y:S01]  /*01d0*/  IADD3 R6, -R7, 0x40800000, RZ ;  /* 0x4080000007067810 */ /* 0x000fe20007ffe1ff */
[----:B------:R-:W-:Y:S01]  /*01e0*/  IMAD.IADD R4, R2, 0x1, -R7 ;  /* 0x0000000102047824 */ /* 0x000fe200078e0a07 */
[----:B------:R-:W-:-:S03]  /*01f0*/  I2FP.F32.S32 R7, R7 ;  /* 0x0000000700077245 */ /* 0x000fc60000201400 */
[----:B------:R-:W-:Y:S02]  /*0200*/  FFMA.FTZ R9, R6, R9, -1 ;  /* 0xbf80000006097423 */ /* 0x000fe40000010009 */
[----:B------:R-:W-:Y:S02]  /*0210*/  FMUL R7, R7, 1.1920928955078125e-07 ;  /* 0x3400000007077820 */ /* 0x000fe40000400000 */
[----:B------:R-:W-:-:S04]  /*0220*/  FADD R4, R4, R9 ;  /* 0x0000000904047221 */ /* 0x000fc80000000000 */
[----:B------:R-:W-:-:S04]  /*0230*/  FFMA.FTZ R9, R4, -R11, 0.10546888411045074463 ;  /* 0x3dd8001204097423 */ /* 0x000fc8000001080b */
[----:B------:R-:W-:-:S04]  /*0240*/  FFMA.FTZ R9, R4, R9, -0.13229703903198242188 ;  /* 0xbe0778e004097423 */ /* 0x000fc80000010009 */
[----:B------:R-:W-:-:S04]  /*0250*/  FFMA.FTZ R9, R4, R9, 0.14491446316242218018 ;  /* 0x3e14647504097423 */ /* 0x000fc80000010009 */
[----:B------:R-:W-:-:S04]  /*0260*/  FFMA.FTZ R9, R4, R9, -0.16641564667224884033 ;  /* 0xbe2a68dd04097423 */ /* 0x000fc80000010009 */
[----:B------:R-:W-:-:S04]  /*0270*/  FFMA.FTZ R9, R4, R9, 0.19988867640495300293 ;  /* 0x3e4caf9e04097423 */ /* 0x000fc80000010009 */
[----:B------:R-:W-:-:S04]  /*0280*/  FFMA.FTZ R9, R4, R9, -0.25000196695327758789 ;  /* 0xbe80004204097423 */ /* 0x000fc80000010009 */
[----:B------:R-:W-:-:S04]  /*0290*/  FFMA.FTZ R9, R4, R9, 0.33333510160446166992 ;  /* 0x3eaaaae604097423 */ /* 0x000fc80000010009 */
[----:B------:R-:W-:-:S04]  /*02a0*/  FFMA.FTZ R9, R4, R9, -0.5 ;  /* 0xbf00000004097423 */ /* 0x000fc80000010009 */
[----:B------:R-:W-:-:S04]  /*02b0*/  FMUL R9, R4, R9 ;  /* 0x0000000904097220 */ /* 0x000fc80000400000 */
[----:B------:R-:W-:-:S04]  /*02c0*/  FFMA.FTZ R4, R4, R9, R4 ;  /* 0x0000000904047223 */ /* 0x000fc80000010004 */
[----:B------:R-:W-:Y:S01]  /*02d0*/  FFMA.FTZ R4, R7, 0.69314718246459960938, R4 ;  /* 0x3f31721807047823 */ /* 0x000fe20000010004 */
[----:B------:R-:W-:Y:S06]  /*02e0*/  @!P1 BRA `(.L_x_3) ;  /* 0x0000000000149947 */ /* 0x000fec0003800000 */
[C---:B------:R-:W-:Y:S02]  /*02f0*/  ISETP.GE.AND P1, PT, R2.reuse, -0x407fffff, PT ;  /* 0xbf8000010200780c */ /* 0x040fe40003f26270 */
[----:B------:R-:W-:-:S11]  /*0300*/  FSETP.NEU.AND P2, PT, R2, RZ, PT ;  /* 0x000000ff0200720b */ /* 0x000fd60003f4d000 */
[----:B------:R-:W-:-:S05]  /*0310*/  @P1 MOV R7, 0x7f800000 ;  /* 0x7f80000000071802 */ /* 0x000fca0000000f00 */
[----:B------:R-:W-:-:S05]  /*0320*/  @P1 FFMA.FTZ R4, R2, R7, +INF ;  /* 0x7f80000002041423 */ /* 0x000fca0000010007 */
[----:B------:R-:W-:-:S07]  /*0330*/  FSEL R4, R4, -RZ, P2 ;  /* 0x800000ff04047208 */ /* 0x000fce0001000000 */
.L_x_3:
[----:B------:R-:W-:Y:S05]  /*0340*/  BSYNC B0 ;  /* 0x0000000000007941 */ /* 0x000fea0003800000 */
.L_x_2:
[----:B------:R-:W-:Y:S01]  /*0350*/  ULDC.64 UR6, c[0x0][0x218] ;  /* 0x0000860000067ab9 */ /* 0x000fe20000000a00 */
[----:B------:R-:W-:Y:S02]  /*0360*/  FSETP.GT.AND P1, PT, R3, 20, PT ;  /* 0x41a000000300780b */ /* 0x000fe40003f24000 */
[----:B------:R-:W-:Y:S02]  /*0370*/  LEA R2, P2, R5, UR6, 0x2 ;  /* 0x0000000605027c11 */ /* 0x000fe4000f8410ff */
[----:B------:R-:W-:Y:S02]  /*0380*/  FSEL R7, R3, R4, P1 ;  /* 0x0000000403077208 */ /* 0x000fe40000800000 */
[----:B------:R-:W-:Y:S01]  /*0390*/  LEA.HI.X R3, R5, UR7, R0, 0x2, P2 ;  /* 0x0000000705037c11 */ /* 0x000fe200090f1400 */
[----:B------:R-:W-:Y:S08]  /*03a0*/  @!P0 EXIT ;  /* 0x000000000000894d */ /* 0x000ff00003800000 */
[----:B------:R-:W-:Y:S01]  /*03b0*/  STG.E desc[UR4][R2.64], R7 ;  /* 0x0000000702007986 */ /* 0x000fe2000c101904 */
[----:B------:R-:W-:Y:S05]  /*03c0*/  EXIT ;  /* 0x000000000000794d */ /* 0x000fea0003800000 */
.L_x_4:
[----:B------:R-:W-:-:S00]  /*03d0*/  BRA `(.L_x_4) ;  /* 0xfffffffc00fc7947 */ /* 0x000fc0000383ffff */
[----:B------:R-:W-:-:S00]  /*03e0*/  NOP ;  /* 0x0000000000007918 */ /* 0x000fc00000000000 */
        /* <DEDUP_REMOVED lines=9> */
.L_x_5:


//--------------------- .nv.global.init           --------------------------
	.section	.nv.global.init,"aw",@progbits
.nv.global.init:
	.type		_$_str,@object
	.size		_$_str,(.L_0 - _$_str)
_$_str:
        /*0000*/ 	.byte	0x5f, 0x5f, 0x43, 0x55, 0x44, 0x41, 0x5f, 0x46, 0x54, 0x5a, 0x00
.L_0:


//--------------------- .nv.constant0.triton_poi_fused_softplus_15 --------------------------
	.section	.nv.constant0.triton_poi_fused_softplus_15,"a",@progbits
	.sectionflags	@""
	.align	4
.nv.constant0.triton_poi_fused_softplus_15:
	.zero		548
